//
// Generated by NVIDIA NVVM Compiler
//
// Compiler Build ID: CL-36424714
// Cuda compilation tools, release 13.0, V13.0.88
// Based on NVVM 20.0.0
//

.version 9.0
.target sm_100
.address_size 64

	// .globl	_Z3addv
.extern .func  (.param .b32 func_retval0) vprintf
(
	.param .b64 vprintf_param_0,
	.param .b64 vprintf_param_1
)
;
.global .align 1 .b8 $str[21] = {104, 111, 108, 97, 32, 100, 101, 115, 100, 101, 32, 101, 108, 32, 107, 101, 114, 110, 101, 108};

.visible .entry _Z3addv()
{
	.reg .b32 	%r<3>;
	.reg .b64 	%rd<3>;

	mov.u64 	%rd1, $str;
	cvta.global.u64 	%rd2, %rd1;
	{ // callseq 0, 0
	.param .b64 param0;
	st.param.b64 	[param0], %rd2;
	.param .b64 param1;
	st.param.b64 	[param1], 0;
	.param .b32 retval0;
	call.uni (retval0), 
	vprintf, 
	(
	param0, 
	param1
	);
	ld.param.b32 	%r1, [retval0];
	} // callseq 0
	ret;

}


// ===== COMPILED SASS (sm_100) =====

	.target	sm_100

	.elftype	@"ET_EXEC"


//--------------------- .note.nv.tkinfo           --------------------------
	.section	.note.nv.tkinfo,"",@"SHT_NOTE"
	.sectionflags	@"SHF_NOTE_NV_TKINFO"
	.tkinfo
        /*0018*/ 	.word	0x00000002
        /*0030*/ 	.string	""
        /*0030*/ 	.string	"ptxas"
        /*0030*/ 	.string	"Cuda compilation tools, release 13.0, V13.0.88"
        /*0030*/ 	.string	"Build cuda_13.0.r13.0/compiler.36424714_0"
        /*0030*/ 	.string	"-arch sm_100 -m 64 "



//--------------------- .note.nv.cuinfo           --------------------------
	.section	.note.nv.cuinfo,"",@"SHT_NOTE"
	.sectionflags	@"SHF_NOTE_NV_CUINFO"
        /*0018*/ 	.short	0x0002
        /*001a*/ 	.short	0x0064
        /*001c*/ 	.short	0x0082
	.zero		2


//--------------------- .nv.info                  --------------------------
	.section	.nv.info,"",@"SHT_CUDA_INFO"
	.align	4


	//----- nvinfo : EIATTR_REGCOUNT
	.align		4
        /*0000*/ 	.byte	0x04, 0x2f
        /*0002*/ 	.short	(.L_2 - .L_1)
	.align		4
.L_1:
        /*0004*/ 	.word	index@(_Z3addv)
        /*0008*/ 	.word	0x00000018


	//----- nvinfo : EIATTR_FRAME_SIZE
	.align		4
.L_2:
        /*000c*/ 	.byte	0x04, 0x11
        /*000e*/ 	.short	(.L_4 - .L_3)
	.align		4
.L_3:
        /*0010*/ 	.word	index@(_Z3addv)
        /*0014*/ 	.word	0x00000000


	//----- nvinfo : EIATTR_MIN_STACK_SIZE
	.align		4
.L_4:
        /*0018*/ 	.byte	0x04, 0x12
        /*001a*/ 	.short	(.L_6 - .L_5)
	.align		4
.L_5:
        /*001c*/ 	.word	index@(_Z3addv)
        /*0020*/ 	.word	0x00000000
.L_6:


//--------------------- .nv.compat                --------------------------
	.section	.nv.compat,"",@"SHT_CUDA_COMPAT_INFO"
	.align	4
        /*0000*/ 	.byte	0x02, 0x09, 0x00, 0x00, 0x02, 0x02, 0x01, 0x00, 0x02, 0x05, 0x05, 0x00, 0x03, 0x07, 0x01, 0x01
        /*0010*/ 	.byte	0x02, 0x03, 0x00, 0x00, 0x02, 0x06, 0x01, 0x00, 0x04, 0x0b, 0x08, 0x00, 0x09, 0x00, 0x00, 0x00
        /*0020*/ 	.byte	0x00, 0x00, 0x00, 0x00


//--------------------- .nv.info._Z3addv          --------------------------
	.section	.nv.info._Z3addv,"",@"SHT_CUDA_INFO"
	.sectionflags	@""
	.align	4


	//----- nvinfo : EIATTR_CUDA_API_VERSION
	.align		4
        /*0000*/ 	.byte	0x04, 0x37
        /*0002*/ 	.short	(.L_8 - .L_7)
.L_7:
        /*0004*/ 	.word	0x00000082


	//----- nvinfo : EIATTR_SPARSE_MMA_MASK
	.align		4
.L_8:
        /*0008*/ 	.byte	0x03, 0x50
        /*000a*/ 	.short	0x0000


	//----- nvinfo : EIATTR_MAXREG_COUNT
	.align		4
        /*000c*/ 	.byte	0x03, 0x1b
        /*000e*/ 	.short	0x00ff


	//----- nvinfo : EIATTR_EXTERNS
	.align		4
        /*0010*/ 	.byte	0x04, 0x0f
        /*0012*/ 	.short	(.L_10 - .L_9)


	//   ....[0]....
	.align		4
.L_9:
        /*0014*/ 	.word	index@(vprintf)


	//----- nvinfo : EIATTR_MERCURY_ISA_VERSION
	.align		4
.L_10:
        /*0018*/ 	.byte	0x03, 0x5f
        /*001a*/ 	.short	0x0101


	//----- nvinfo : EIATTR_VRC_CTA_INIT_COUNT
	.align		4
        /*001c*/ 	.byte	0x02, 0x4a
	.zero		1
	.zero		1


	//----- nvinfo : EIATTR_SYSCALL_OFFSETS
	.align		4
        /*0020*/ 	.byte	0x04, 0x46
        /*0022*/ 	.short	(.L_12 - .L_11)


	//   ....[0]....
.L_11:
        /*0024*/ 	.word	0x00000080


	//----- nvinfo : EIATTR_EXIT_INSTR_OFFSETS
	.align		4
.L_12:
        /*0028*/ 	.byte	0x04, 0x1c
        /*002a*/ 	.short	(.L_14 - .L_13)


	//   ....[0]....
.L_13:
        /*002c*/ 	.word	0x00000090


	//----- nvinfo : EIATTR_SW_WAR
	.align		4
.L_14:
        /*0030*/ 	.byte	0x04, 0x36
        /*0032*/ 	.short	(.L_16 - .L_15)
.L_15:
        /*0034*/ 	.word	0x00000008
.L_16:


//--------------------- .nv.callgraph             --------------------------
	.section	.nv.callgraph,"",@"SHT_CUDA_CALLGRAPH"
	.align	4
	.sectionentsize	8
	.align		4
        /*0000*/ 	.word	0x00000000
	.align		4
        /*0004*/ 	.word	0xffffffff
	.align		4
        /*0008*/ 	.word	index@(_Z3addv)
	.align		4
        /*000c*/ 	.word	index@(vprintf)
	.align		4
        /*0010*/ 	.word	0x00000000
	.align		4
        /*0014*/ 	.word	0xfffffffe
	.align		4
        /*0018*/ 	.word	0x00000000
	.align		4
        /*001c*/ 	.word	0xfffffffd
	.align		4
        /*0020*/ 	.word	0x00000000
	.align		4
        /*0024*/ 	.word	0xfffffffc


//--------------------- .nv.constant4             --------------------------
	.section	.nv.constant4,"a",@progbits
	.align	8
	.align		8
.nv.constant4:
        /*0000*/ 	.dword	vprintf
	.align		8
        /*0008*/ 	.dword	$str


//--------------------- .text._Z3addv             --------------------------
	.section	.text._Z3addv,"ax",@progbits
	.align	128
        .global         _Z3addv
        .type           _Z3addv,@function
        .size           _Z3addv,(.L_x_2 - _Z3addv)
        .other          _Z3addv,@"STO_CUDA_ENTRY STV_DEFAULT"
_Z3addv:
.text._Z3addv:
[----:B------:R-:W0:Y:S01]  /*0000*/  LDC R1, c[0x0][0x37c] ;  /* 0x0000df00ff017b82 */ /* 0x000e220000000800 */
[----:B------:R-:W-:Y:S01]  /*0010*/  MOV R0, 0x0 ;  /* 0x0000000000007802 */ /* 0x000fe20000000f00 */
[----:B------:R-:W1:Y:S01]  /*0020*/  LDCU.64 UR4, c[0x4][0x8] ;  /* 0x01000100ff0477ac */ /* 0x000e620008000a00 */
[----:B------:R-:W-:-:S05]  /*0030*/  CS2R R6, SRZ ;  /* 0x0000000000067805 */ /* 0x000fca000001ff00 */
[----:B------:R2:W3:Y:S01]  /*0040*/  LDC.64 R2, c[0x4][R0] ;  /* 0x0100000000027b82 */ /* 0x0004e20000000a00 */
[----:B-1----:R-:W-:Y:S02]  /*0050*/  IMAD.U32 R4, RZ, RZ, UR4 ;  /* 0x00000004ff047e24 */ /* 0x002fe4000f8e00ff */
[----:B--2---:R-:W-:-:S07]  /*0060*/  IMAD.U32 R5, RZ, RZ, UR5 ;  /* 0x00000005ff057e24 */ /* 0x004fce000f8e00ff */
[----:B------:R-:W-:-:S07]  /*0070*/  LEPC R20, `(.L_x_0) ;  /* 0x000000001014794e */ /* 0x000fce0000000000 */
[----:B0--3--:R-:W-:Y:S05]  /*0080*/  CALL.ABS.NOINC R2 ;  /* 0x0000000002007343 */ /* 0x009fea0003c00000 */
.L_x_0:
[----:B------:R-:W-:Y:S05]  /*0090*/  EXIT ;  /* 0x000000000000794d */ /* 0x000fea0003800000 */
.L_x_1:
[----:B------:R-:W-:-:S00]  /*00a0*/  BRA `(.L_x_1) ;  /* 0xfffffffc00fc7947 */ /* 0x000fc0000383ffff */
[----:B------:R-:W-:-:S00]  /*00b0*/  NOP ;  /* 0x0000000000007918 */ /* 0x000fc00000000000 */
        /* <DEDUP_REMOVED lines=12> */
.L_x_2:


//--------------------- .nv.global.init           --------------------------
	.section	.nv.global.init,"aw",@progbits
.nv.global.init:
	.type		$str,@object
	.size		$str,(.L_0 - $str)
$str:
        /*0000*/ 	.byte	0x68, 0x6f, 0x6c, 0x61, 0x20, 0x64, 0x65, 0x73, 0x64, 0x65, 0x20, 0x65, 0x6c, 0x20, 0x6b, 0x65
        /*0010*/ 	.byte	0x72, 0x6e, 0x65, 0x6c, 0x00
.L_0:


//--------------------- .nv.shared.reserved.0     --------------------------
	.section	.nv.shared.reserved.0,"aw",@nobits
	.weak		__nv_reservedSMEM_offset_0_alias
	.size		__nv_reservedSMEM_offset_0_alias, 0, 64
	.other		__nv_reservedSMEM_offset_0_alias,@"STO_CUDA_RESERVED_SHARED STV_DEFAULT"
__nv_reservedSMEM_offset_0_alias:
	.zero		0
	.zero		64


//--------------------- .nv.constant0._Z3addv     --------------------------
	.section	.nv.constant0._Z3addv,"a",@progbits
	.sectionflags	@""
	.align	4
.nv.constant0._Z3addv:
	.zero		896


//--------------------- SYMBOLS --------------------------

	.type		.nv.reservedSmem.offset0,@object
	.size		.nv.reservedSmem.offset0,0x4
	.type		vprintf,@function
